	.headerflags	@"EF_CUDA_TEXMODE_UNIFIED EF_CUDA_64BIT_ADDRESS EF_CUDA_ACCELERATORS EF_CUDA_SM90 EF_CUDA_VIRTUAL_SM(EF_CUDA_SM90)"
	.elftype	@"ET_EXEC"


//--------------------- .nv.info                  --------------------------
	.section	.nv.info,"",@"SHT_CUDA_INFO"
	.align	4


	//----- nvinfo : EIATTR_REGCOUNT
	.align		4
        /*0000*/ 	.byte	0x04, 0x2f
        /*0002*/ 	.short	(.L_2 - .L_1)
	.align		4
.L_1:
        /*0004*/ 	.word	index@(triton_per_fused_elu_native_group_norm_0)
        /*0008*/ 	.word	0x00000017


	//----- nvinfo : EIATTR_MIN_STACK_SIZE
	.align		4
.L_2:
        /*000c*/ 	.byte	0x04, 0x12
        /*000e*/ 	.short	(.L_4 - .L_3)
	.align		4
.L_3:
        /*0010*/ 	.word	index@(triton_per_fused_elu_native_group_norm_0)
        /*0014*/ 	.word	0x00000000


	//----- nvinfo : EIATTR_FRAME_SIZE
	.align		4
.L_4:
        /*0018*/ 	.byte	0x04, 0x11
        /*001a*/ 	.short	(.L_6 - .L_5)
	.align		4
.L_5:
        /*001c*/ 	.word	index@(triton_per_fused_elu_native_group_norm_0)
        /*0020*/ 	.word	0x00000000


	//----- nvinfo : EIATTR_MIN_STACK_SIZE
	.align		4
.L_6:
        /*0024*/ 	.byte	0x04, 0x12
        /*0026*/ 	.short	(.L_8 - .L_7)
	.align		4
.L_7:
        /*0028*/ 	.word	index@(triton_per_fused_elu_native_group_norm_0)
        /*002c*/ 	.word	0x00000000
.L_8:


//--------------------- .nv.info.triton_per_fused_elu_native_group_norm_0 --------------------------
	.section	.nv.info.triton_per_fused_elu_native_group_norm_0,"",@"SHT_CUDA_INFO"
	.sectionflags	@""
	.align	4


	//----- nvinfo : EIATTR_CUDA_API_VERSION
	.align		4
        /*0000*/ 	.byte	0x04, 0x37
        /*0002*/ 	.short	(.L_10 - .L_9)
.L_9:
        /*0004*/ 	.word	0x0000007c


	//----- nvinfo : EIATTR_KPARAM_INFO
	.align		4
.L_10:
        /*0008*/ 	.byte	0x04, 0x17
        /*000a*/ 	.short	(.L_12 - .L_11)
.L_11:
        /*000c*/ 	.word	0x00000000
        /*0010*/ 	.short	0x0007
        /*0012*/ 	.short	0x0034
        /*0014*/ 	.byte	0x00, 0xf0, 0x11, 0x00


	//----- nvinfo : EIATTR_KPARAM_INFO
	.align		4
.L_12:
        /*0018*/ 	.byte	0x04, 0x17
        /*001a*/ 	.short	(.L_14 - .L_13)
.L_13:
        /*001c*/ 	.word	0x00000000
        /*0020*/ 	.short	0x0006
        /*0022*/ 	.short	0x0030
        /*0024*/ 	.byte	0x00, 0xf0, 0x11, 0x00


	//----- nvinfo : EIATTR_KPARAM_INFO
	.align		4
.L_14:
        /*0028*/ 	.byte	0x04, 0x17
        /*002a*/ 	.short	(.L_16 - .L_15)
.L_15:
        /*002c*/ 	.word	0x00000000
        /*0030*/ 	.short	0x0005
        /*0032*/ 	.short	0x0028
        /*0034*/ 	.byte	0x00, 0xf4, 0x21, 0x00


	//----- nvinfo : EIATTR_KPARAM_INFO
	.align		4
.L_16:
        /*0038*/ 	.byte	0x04, 0x17
        /*003a*/ 	.short	(.L_18 - .L_17)
.L_17:
        /*003c*/ 	.word	0x00000000
        /*0040*/ 	.short	0x0004
        /*0042*/ 	.short	0x0020
        /*0044*/ 	.byte	0x00, 0xf4, 0x21, 0x00


	//----- nvinfo : EIATTR_KPARAM_INFO
	.align		4
.L_18:
        /*0048*/ 	.byte	0x04, 0x17
        /*004a*/ 	.short	(.L_20 - .L_19)
.L_19:
        /*004c*/ 	.word	0x00000000
        /*0050*/ 	.short	0x0003
        /*0052*/ 	.short	0x0018
        /*0054*/ 	.byte	0x00, 0xf4, 0x21, 0x00


	//----- nvinfo : EIATTR_KPARAM_INFO
	.align		4
.L_20:
        /*0058*/ 	.byte	0x04, 0x17
        /*005a*/ 	.short	(.L_22 - .L_21)
.L_21:
        /*005c*/ 	.word	0x00000000
        /*0060*/ 	.short	0x0002
        /*0062*/ 	.short	0x0010
        /*0064*/ 	.byte	0x00, 0xf4, 0x21, 0x00


	//----- nvinfo : EIATTR_KPARAM_INFO
	.align		4
.L_22:
        /*0068*/ 	.byte	0x04, 0x17
        /*006a*/ 	.short	(.L_24 - .L_23)
.L_23:
        /*006c*/ 	.word	0x00000000
        /*0070*/ 	.short	0x0001
        /*0072*/ 	.short	0x0008
        /*0074*/ 	.byte	0x00, 0xf4, 0x21, 0x00


	//----- nvinfo : EIATTR_KPARAM_INFO
	.align		4
.L_24:
        /*0078*/ 	.byte	0x04, 0x17
        /*007a*/ 	.short	(.L_26 - .L_25)
.L_25:
        /*007c*/ 	.word	0x00000000
        /*0080*/ 	.short	0x0000
        /*0082*/ 	.short	0x0000
        /*0084*/ 	.byte	0x00, 0xf4, 0x21, 0x00


	//----- nvinfo : EIATTR_SPARSE_MMA_MASK
	.align		4
.L_26:
        /*0088*/ 	.byte	0x03, 0x50
        /*008a*/ 	.short	0x0000


	//----- nvinfo : EIATTR_MAXREG_COUNT
	.align		4
        /*008c*/ 	.byte	0x03, 0x1b
        /*008e*/ 	.short	0x00ff


	//----- nvinfo : EIATTR_COOP_GROUP_MASK_REGIDS
	.align		4
        /*0090*/ 	.byte	0x04, 0x29
        /*0092*/ 	.short	(.L_28 - .L_27)


	//   ....[0]....
.L_27:
        /*0094*/ 	.word	0xffffffff


	//   ....[1]....
        /*0098*/ 	.word	0xffffffff


	//   ....[2]....
        /*009c*/ 	.word	0xffffffff


	//   ....[3]....
        /*00a0*/ 	.word	0xffffffff


	//   ....[4]....
        /*00a4*/ 	.word	0xffffffff


	//   ....[5]....
        /*00a8*/ 	.word	0xffffffff


	//   ....[6]....
        /*00ac*/ 	.word	0xffffffff


	//   ....[7]....
        /*00b0*/ 	.word	0xffffffff


	//   ....[8]....
        /*00b4*/ 	.word	0xffffffff


	//   ....[9]....
        /*00b8*/ 	.word	0xffffffff


	//   ....[10]....
        /*00bc*/ 	.word	0xffffffff


	//   ....[11]....
        /*00c0*/ 	.word	0xffffffff


	//----- nvinfo : EIATTR_COOP_GROUP_INSTR_OFFSETS
	.align		4
.L_28:
        /*00c4*/ 	.byte	0x04, 0x28
        /*00c6*/ 	.short	(.L_30 - .L_29)


	//   ....[0]....
.L_29:
        /*00c8*/ 	.word	0x00000150


	//   ....[1]....
        /*00cc*/ 	.word	0x00000180


	//   ....[2]....
        /*00d0*/ 	.word	0x000001b0


	//   ....[3]....
        /*00d4*/ 	.word	0x000001d0


	//   ....[4]....
        /*00d8*/ 	.word	0x00000200


	//   ....[5]....
        /*00dc*/ 	.word	0x000002d0


	//   ....[6]....
        /*00e0*/ 	.word	0x00000360


	//   ....[7]....
        /*00e4*/ 	.word	0x00000380


	//   ....[8]....
        /*00e8*/ 	.word	0x000003a0


	//   ....[9]....
        /*00ec*/ 	.word	0x000003c0


	//   ....[10]....
        /*00f0*/ 	.word	0x000003e0


	//   ....[11]....
        /*00f4*/ 	.word	0x00000440


	//----- nvinfo : EIATTR_EXIT_INSTR_OFFSETS
	.align		4
.L_30:
        /*00f8*/ 	.byte	0x04, 0x1c
        /*00fa*/ 	.short	(.L_32 - .L_31)


	//   ....[0]....
.L_31:
        /*00fc*/ 	.word	0x00000730


	//   ....[1]....
        /*0100*/ 	.word	0x00000750


	//----- nvinfo : EIATTR_REQNTID
	.align		4
.L_32:
        /*0104*/ 	.byte	0x04, 0x10
        /*0106*/ 	.short	(.L_34 - .L_33)
.L_33:
        /*0108*/ 	.word	0x00000040
        /*010c*/ 	.word	0x00000001
        /*0110*/ 	.word	0x00000001


	//----- nvinfo : EIATTR_CBANK_PARAM_SIZE
	.align		4
.L_34:
        /*0114*/ 	.byte	0x03, 0x19
        /*0116*/ 	.short	0x0038


	//----- nvinfo : EIATTR_PARAM_CBANK
	.align		4
        /*0118*/ 	.byte	0x04, 0x0a
        /*011a*/ 	.short	(.L_36 - .L_35)
	.align		4
.L_35:
        /*011c*/ 	.word	index@(.nv.constant0.triton_per_fused_elu_native_group_norm_0)
        /*0120*/ 	.short	0x0210
        /*0122*/ 	.short	0x0038


	//----- nvinfo : EIATTR_SW_WAR
	.align		4
.L_36:
        /*0124*/ 	.byte	0x04, 0x36
        /*0126*/ 	.short	(.L_38 - .L_37)
.L_37:
        /*0128*/ 	.word	0x00000008
.L_38:


//--------------------- .nv.callgraph             --------------------------
	.section	.nv.callgraph,"",@"SHT_CUDA_CALLGRAPH"
	.align	4
	.sectionentsize	8
	.align		4
        /*0000*/ 	.word	0x00000000
	.align		4
        /*0004*/ 	.word	0xffffffff
	.align		4
        /*0008*/ 	.word	0x00000000
	.align		4
        /*000c*/ 	.word	0xfffffffe
	.align		4
        /*0010*/ 	.word	0x00000000
	.align		4
        /*0014*/ 	.word	0xfffffffd
	.align		4
        /*0018*/ 	.word	0x00000000
	.align		4
        /*001c*/ 	.word	0xfffffffc


//--------------------- .nv.constant4             --------------------------
	.section	.nv.constant4,"a",@progbits
	.align	8
	.align		8
.nv.constant4:
        /*0000*/ 	.dword	_$_str


//--------------------- .text.triton_per_fused_elu_native_group_norm_0 --------------------------
	.section	.text.triton_per_fused_elu_native_group_norm_0,"ax",@progbits
	.sectionflags	@"SHF_BARRIERS=1"
	.align	128
        .global         triton_per_fused_elu_native_group_norm_0
        .type           triton_per_fused_elu_native_group_norm_0,@function
        .size           triton_per_fused_elu_native_group_norm_0,(.L_x_1 - triton_per_fused_elu_native_group_norm_0)
        .other          triton_per_fused_elu_native_group_norm_0,@"STO_CUDA_ENTRY STV_DEFAULT"
triton_per_fused_elu_native_group_norm_0:
.text.triton_per_fused_elu_native_group_norm_0:
[----:B------:R-:W0:Y:S02]  /*0000*/  LDC R1, c[0x0][0x28] ;  /* 0x00000a00ff017b82 */ /* 0x000e240000000800 */
[----:B------:R-:W1:Y:S01]  /*0010*/  S2R R16, SR_TID.X ;  /* 0x0000000000107919 */ /* 0x000e620000002100 */
[----:B------:R-:W2:Y:S01]  /*0020*/  LDC.64 R8, c[0x0][0x218] ;  /* 0x00008600ff087b82 */ /* 0x000ea20000000a00 */
[----:B------:R-:W-:Y:S01]  /*0030*/  HFMA2.MMA R6, -RZ, RZ, 0, 0 ;  /* 0x00000000ff067435 */ /* 0x000fe200000001ff */
[----:B------:R-:W-:Y:S01]  /*0040*/  ULDC.64 UR6, c[0x0][0x208] ;  /* 0x0000820000067ab9 */ /* 0x000fe20000000a00 */
[----:B------:R-:W3:Y:S01]  /*0050*/  S2R R0, SR_CTAID.X ;  /* 0x0000000000007919 */ /* 0x000ee20000002500 */
[----:B-1----:R-:W-:Y:S02]  /*0060*/  LOP3.LUT R3, R16, 0x3f, RZ, 0xc0, !PT ;  /* 0x0000003f10037812 */ /* 0x002fe400078ec0ff */
[C---:B---3--:R-:W-:Y:S02]  /*0070*/  ISETP.GE.AND P1, PT, R0.reuse, 0x4, PT ;  /* 0x000000040000780c */ /* 0x048fe40003f26270 */
[----:B------:R-:W-:-:S05]  /*0080*/  LEA R2, R0, R3, 0x6 ;  /* 0x0000000300027211 */ /* 0x000fca00078e30ff */
[----:B--2---:R-:W-:-:S06]  /*0090*/  IMAD.WIDE R8, R2, 0x4, R8 ;  /* 0x0000000402087825 */ /* 0x004fcc00078e0208 */
[----:B------:R1:W2:Y:S01]  /*00a0*/  @!P1 LDG.E R6, desc[UR6][R8.64] ;  /* 0x0000000608069981 */ /* 0x0002a2000c1e1900 */
[----:B------:R-:W3:Y:S01]  /*00b0*/  S2UR UR5, SR_CgaCtaId ;  /* 0x00000000000579c3 */ /* 0x000ee20000008800 */
[----:B------:R-:W-:Y:S01]  /*00c0*/  SHF.R.U32.HI R15, RZ, 0x4, R16 ;  /* 0x00000004ff0f7819 */ /* 0x000fe20000011610 */
[----:B------:R-:W-:Y:S01]  /*00d0*/  UMOV UR4, 0x400 ;  /* 0x0000040000047882 */ /* 0x000fe20000000000 */
[C---:B------:R-:W-:Y:S02]  /*00e0*/  LOP3.LUT P2, RZ, R16.reuse, 0x1f, RZ, 0xc0, !PT ;  /* 0x0000001f10ff7812 */ /* 0x040fe4000784c0ff */
[----:B------:R-:W-:Y:S02]  /*00f0*/  SGXT.U32 R15, R15, 0x2 ;  /* 0x000000020f0f781a */ /* 0x000fe40000000000 */
[----:B------:R-:W-:Y:S01]  /*0100*/  ISETP.GE.AND P3, PT, R16, 0x2, PT ;  /* 0x000000021000780c */ /* 0x000fe20003f66270 */
[----:B-1----:R-:W1:Y:S01]  /*0110*/  LDC.64 R8, c[0x0][0x228] ;  /* 0x00008a00ff087b82 */ /* 0x002e620000000a00 */
[----:B---3--:R-:W-:Y:S01]  /*0120*/  UPRMT UR4, UR5, 0x654, UR4 ;  /* 0x0000065405047896 */ /* 0x008fe20008000004 */
[----:B--2---:R-:W-:-:S04]  /*0130*/  SEL R6, R6, RZ, !P1 ;  /* 0x000000ff06067207 */ /* 0x004fc80004800000 */
[----:B------:R-:W-:-:S05]  /*0140*/  FSEL R7, R6, RZ, !P1 ;  /* 0x000000ff06077208 */ /* 0x000fca0004800000 */
[----:B------:R-:W2:Y:S02]  /*0150*/  SHFL.BFLY PT, R10, R7, 0x10, 0x1f ;  /* 0x0e001f00070a7f89 */ /* 0x000ea400000e0000 */
[----:B--2---:R-:W-:Y:S01]  /*0160*/  FADD R12, R7, R10 ;  /* 0x0000000a070c7221 */ /* 0x004fe20000000000 */
[----:B------:R-:W-:-:S04]  /*0170*/  SHF.R.U32.HI R7, RZ, 0x3, R16 ;  /* 0x00000003ff077819 */ /* 0x000fc80000011610 */
[----:B------:R-:W2:Y:S01]  /*0180*/  SHFL.BFLY PT, R11, R12, 0x8, 0x1f ;  /* 0x0d001f000c0b7f89 */ /* 0x000ea200000e0000 */
[----:B------:R-:W-:Y:S01]  /*0190*/  LOP3.LUT R7, R7, 0x4, RZ, 0xc0, !PT ;  /* 0x0000000407077812 */ /* 0x000fe200078ec0ff */
[----:B--2---:R-:W-:-:S05]  /*01a0*/  FADD R13, R12, R11 ;  /* 0x0000000b0c0d7221 */ /* 0x004fca0000000000 */
[----:B------:R-:W2:Y:S02]  /*01b0*/  SHFL.BFLY PT, R10, R13, 0x4, 0x1f ;  /* 0x0c801f000d0a7f89 */ /* 0x000ea400000e0000 */
[----:B--2---:R-:W-:-:S05]  /*01c0*/  FADD R14, R13, R10 ;  /* 0x0000000a0d0e7221 */ /* 0x004fca0000000000 */
[----:B------:R-:W2:Y:S02]  /*01d0*/  SHFL.BFLY PT, R11, R14, 0x2, 0x1f ;  /* 0x0c401f000e0b7f89 */ /* 0x000ea400000e0000 */
[----:B--2---:R-:W-:Y:S02]  /*01e0*/  FADD R17, R14, R11 ;  /* 0x0000000b0e117221 */ /* 0x004fe40000000000 */
[----:B------:R-:W2:Y:S03]  /*01f0*/  LDC.64 R10, c[0x0][0x220] ;  /* 0x00008800ff0a7b82 */ /* 0x000ea60000000a00 */
[----:B------:R-:W3:Y:S01]  /*0200*/  SHFL.BFLY PT, R18, R17, 0x1, 0x1f ;  /* 0x0c201f0011127f89 */ /* 0x000ee200000e0000 */
[----:B--2---:R-:W-:-:S04]  /*0210*/  IMAD.WIDE.U32 R12, R15, 0x4, R10 ;  /* 0x000000040f0c7825 */ /* 0x004fc800078e000a */
[----:B---3--:R-:W-:Y:S01]  /*0220*/  FADD R20, R17, R18 ;  /* 0x0000001211147221 */ /* 0x008fe20000000000 */
[----:B-1----:R-:W-:Y:S01]  /*0230*/  IMAD.WIDE.U32 R14, R15, 0x4, R8 ;  /* 0x000000040f0e7825 */ /* 0x002fe200078e0008 */
[----:B------:R1:W2:Y:S01]  /*0240*/  LDG.E.EL R10, desc[UR6][R12.64] ;  /* 0x000000060c0a7981 */ /* 0x0002a2000c2e1900 */
[----:B------:R-:W-:-:S03]  /*0250*/  LEA R8, R16, UR4, 0x2 ;  /* 0x0000000410087c11 */ /* 0x000fc6000f8e10ff */
[----:B------:R-:W-:Y:S04]  /*0260*/  @!P2 STS [R7+UR4], R20 ;  /* 0x000000140700a988 */ /* 0x000fe80008000804 */
[----:B------:R3:W2:Y:S01]  /*0270*/  LDG.E.EL R11, desc[UR6][R14.64] ;  /* 0x000000060e0b7981 */ /* 0x0006a2000c2e1900 */
[----:B------:R-:W-:Y:S06]  /*0280*/  BAR.SYNC.DEFER_BLOCKING 0x0 ;  /* 0x0000000000007b1d */ /* 0x000fec0000010000 */
[----:B------:R-:W4:Y:S01]  /*0290*/  @!P3 LDS R5, [R8] ;  /* 0x000000000805b984 */ /* 0x000f220000000800 */
[----:B------:R-:W-:-:S04]  /*02a0*/  LOP3.LUT R9, R16, 0x1, RZ, 0xc0, !PT ;  /* 0x0000000110097812 */ /* 0x000fc800078ec0ff */
[----:B------:R-:W-:-:S04]  /*02b0*/  ISETP.NE.U32.AND P0, PT, R9, 0x1, PT ;  /* 0x000000010900780c */ /* 0x000fc80003f05070 */
[----:B------:R-:W-:Y:S01]  /*02c0*/  ISETP.LT.AND P0, PT, R16, 0x2, P0 ;  /* 0x000000021000780c */ /* 0x000fe20000701270 */
[----:B----4-:R-:W4:Y:S02]  /*02d0*/  SHFL.BFLY PT, R18, R5, 0x1, 0x1f ;  /* 0x0c201f0005127f89 */ /* 0x010f2400000e0000 */
[----:B----4-:R-:W-:-:S10]  /*02e0*/  FADD R17, R5, R18 ;  /* 0x0000001205117221 */ /* 0x010fd40000000000 */
[----:B------:R-:W-:Y:S01]  /*02f0*/  @P0 STS [R8], R17 ;  /* 0x0000001108000388 */ /* 0x000fe20000000800 */
[----:B------:R-:W-:Y:S06]  /*0300*/  BAR.SYNC.DEFER_BLOCKING 0x0 ;  /* 0x0000000000007b1d */ /* 0x000fec0000010000 */
[----:B------:R-:W4:Y:S02]  /*0310*/  LDS R9, [UR4] ;  /* 0x00000004ff097984 */ /* 0x000f240008000800 */
[----:B----4-:R-:W-:-:S04]  /*0320*/  FMUL R9, R9, 0.015625 ;  /* 0x3c80000009097820 */ /* 0x010fc80000400000 */
[----:B------:R-:W-:-:S04]  /*0330*/  FADD R16, R6, -R9 ;  /* 0x8000000906107221 */ /* 0x000fc80000000000 */
[----:B------:R-:W-:-:S05]  /*0340*/  FMUL R6, R16, R16 ;  /* 0x0000001010067220 */ /* 0x000fca0000400000 */
[----:B------:R-:W-:-:S05]  /*0350*/  FSEL R6, R6, RZ, !P1 ;  /* 0x000000ff06067208 */ /* 0x000fca0004800000 */
[----:B------:R-:W4:Y:S02]  /*0360*/  SHFL.BFLY PT, R5, R6, 0x10, 0x1f ;  /* 0x0e001f0006057f89 */ /* 0x000f2400000e0000 */
[----:B----4-:R-:W-:-:S05]  /*0370*/  FADD R5, R6, R5 ;  /* 0x0000000506057221 */ /* 0x010fca0000000000 */
[----:B-1----:R-:W1:Y:S02]  /*0380*/  SHFL.BFLY PT, R12, R5, 0x8, 0x1f ;  /* 0x0d001f00050c7f89 */ /* 0x002e6400000e0000 */
[----:B-1----:R-:W-:-:S05]  /*0390*/  FADD R12, R5, R12 ;  /* 0x0000000c050c7221 */ /* 0x002fca0000000000 */
[----:B------:R-:W1:Y:S02]  /*03a0*/  SHFL.BFLY PT, R13, R12, 0x4, 0x1f ;  /* 0x0c801f000c0d7f89 */ /* 0x000e6400000e0000 */
[----:B-1----:R-:W-:-:S05]  /*03b0*/  FADD R13, R12, R13 ;  /* 0x0000000d0c0d7221 */ /* 0x002fca0000000000 */
[----:B---3--:R-:W1:Y:S02]  /*03c0*/  SHFL.BFLY PT, R14, R13, 0x2, 0x1f ;  /* 0x0c401f000d0e7f89 */ /* 0x008e6400000e0000 */
[----:B-1----:R-:W-:-:S05]  /*03d0*/  FADD R14, R13, R14 ;  /* 0x0000000e0d0e7221 */ /* 0x002fca0000000000 */
[----:B------:R-:W1:Y:S02]  /*03e0*/  SHFL.BFLY PT, R15, R14, 0x1, 0x1f ;  /* 0x0c201f000e0f7f89 */ /* 0x000e6400000e0000 */
[----:B-1----:R-:W-:Y:S01]  /*03f0*/  FADD R18, R14, R15 ;  /* 0x0000000f0e127221 */ /* 0x002fe20000000000 */
[----:B------:R-:W-:Y:S06]  /*0400*/  BAR.SYNC.DEFER_BLOCKING 0x0 ;  /* 0x0000000000007b1d */ /* 0x000fec0000010000 */
[----:B------:R-:W-:Y:S02]  /*0410*/  @!P2 STS [R7+UR4], R18 ;  /* 0x000000120700a988 */ /* 0x000fe40008000804 */
[----:B------:R-:W-:Y:S06]  /*0420*/  BAR.SYNC.DEFER_BLOCKING 0x0 ;  /* 0x0000000000007b1d */ /* 0x000fec0000010000 */
[----:B------:R-:W1:Y:S04]  /*0430*/  @!P3 LDS R4, [R8] ;  /* 0x000000000804b984 */ /* 0x000e680000000800 */
[----:B-1----:R-:W1:Y:S02]  /*0440*/  SHFL.BFLY PT, R5, R4, 0x1, 0x1f ;  /* 0x0c201f0004057f89 */ /* 0x002e6400000e0000 */
[----:B-1----:R-:W-:-:S05]  /*0450*/  FADD R15, R4, R5 ;  /* 0x00000005040f7221 */ /* 0x002fca0000000000 */
[----:B------:R1:W-:Y:S01]  /*0460*/  @P0 STS [R8], R15 ;  /* 0x0000000f08000388 */ /* 0x0003e20000000800 */
[----:B------:R-:W-:Y:S01]  /*0470*/  BAR.SYNC.DEFER_BLOCKING 0x0 ;  /* 0x0000000000007b1d */ /* 0x000fe20000010000 */
[----:B------:R-:W-:-:S07]  /*0480*/  MOV R6, 0x3c800000 ;  /* 0x3c80000000067802 */ /* 0x000fce0000000f00 */
[----:B-1----:R-:W1:Y:S01]  /*0490*/  LDC.64 R14, c[0x0][0x238] ;  /* 0x00008e00ff0e7b82 */ /* 0x002e620000000a00 */
[----:B------:R-:W3:Y:S02]  /*04a0*/  LDS R5, [UR4] ;  /* 0x00000004ff057984 */ /* 0x000ee40008000800 */
[----:B---3--:R-:W-:-:S06]  /*04b0*/  FFMA R5, R5, R6, 9.9999997473787516356e-06 ;  /* 0x3727c5ac05057423 */ /* 0x008fcc0000000006 */
[----:B------:R-:W3:Y:S02]  /*04c0*/  MUFU.RSQ R5, R5 ;  /* 0x0000000500057308 */ /* 0x000ee40000001400 */
[----:B---3--:R-:W-:-:S04]  /*04d0*/  FMUL R12, R16, R5 ;  /* 0x00000005100c7220 */ /* 0x008fc80000400000 */
[----:B--2---:R-:W-:-:S04]  /*04e0*/  FFMA R12, R10, R12, R11 ;  /* 0x0000000c0a0c7223 */ /* 0x004fc8000000000b */
[----:B------:R-:W-:-:S06]  /*04f0*/  FMUL R6, R12, 1.4426950216293334961 ;  /* 0x3fb8aa3b0c067820 */ /* 0x000fcc0000400000 */
[----:B------:R-:W2:Y:S01]  /*0500*/  FRND R6, R6 ;  /* 0x0000000600067307 */ /* 0x000ea20000201000 */
[----:B------:R-:W-:-:S05]  /*0510*/  FADD.FTZ R4, |R12|, -RZ ;  /* 0x800000ff0c047221 */ /* 0x000fca0000010200 */
[----:B------:R-:W-:Y:S01]  /*0520*/  FSETP.GEU.AND P0, PT, R4, 0.40999999642372131348, PT ;  /* 0x3ed1eb850400780b */ /* 0x000fe20003f0e000 */
[----:B------:R-:W-:-:S03]  /*0530*/  HFMA2.MMA R11, -RZ, RZ, 0.83837890625, -4044 ;  /* 0x3ab5ebe6ff0b7435 */ /* 0x000fc600000001ff */
[----:B--2---:R-:W-:-:S05]  /*0540*/  FSEL R7, R6, RZ, P0 ;  /* 0x000000ff06077208 */ /* 0x004fca0000000000 */
[C---:B------:R-:W-:Y:S01]  /*0550*/  FFMA.FTZ R4, -R7.reuse, 0.693145751953125, R12 ;  /* 0x3f31720007047823 */ /* 0x040fe2000001010c */
[----:B------:R-:W-:-:S03]  /*0560*/  FSETP.NEU.AND P2, PT, R7, 128, PT ;  /* 0x430000000700780b */ /* 0x000fc60003f4d000 */
[C---:B------:R-:W-:Y:S01]  /*0570*/  FFMA.FTZ R10, -R7.reuse, 1.428606765330187045e-06, R4 ;  /* 0x35bfbe8e070a7823 */ /* 0x040fe20000010104 */
[----:B------:R-:W-:-:S03]  /*0580*/  FSEL R4, R7, 127, P2 ;  /* 0x42fe000007047808 */ /* 0x000fc60001000000 */
[----:B------:R-:W-:-:S04]  /*0590*/  FFMA.FTZ R7, R10, R11, 0.0083824126049876213074 ;  /* 0x3c0956630a077423 */ /* 0x000fc8000001000b */
[C---:B------:R-:W-:Y:S01]  /*05a0*/  FFMA.FTZ R7, R10.reuse, R7, 0.041667830199003219604 ;  /* 0x3d2aabe30a077423 */ /* 0x040fe20000010007 */
[----:B------:R-:W2:Y:S03]  /*05b0*/  MUFU.EX2 R8, R4 ;  /* 0x0000000400087308 */ /* 0x000ea60000000800 */
[----:B------:R-:W-:-:S04]  /*05c0*/  FFMA.FTZ R7, R10, R7, 0.16666397452354431152 ;  /* 0x3e2aa9f60a077423 */ /* 0x000fc80000010007 */
[----:B------:R-:W-:-:S04]  /*05d0*/  FFMA.FTZ R7, R10, R7, 0.49999994039535522461 ;  /* 0x3efffffe0a077423 */ /* 0x000fc80000010007 */
[----:B------:R-:W-:-:S04]  /*05e0*/  FMUL R7, R10, R7 ;  /* 0x000000070a077220 */ /* 0x000fc80000400000 */
[----:B------:R-:W-:Y:S01]  /*05f0*/  FFMA.FTZ R11, R10, R7, R10 ;  /* 0x000000070a0b7223 */ /* 0x000fe2000001000a */
[----:B--2---:R-:W-:Y:S01]  /*0600*/  FADD R13, R8, -1 ;  /* 0xbf800000080d7421 */ /* 0x004fe20000000000 */
[----:B------:R-:W2:Y:S01]  /*0610*/  LDC.64 R6, c[0x0][0x210] ;  /* 0x00008400ff067b82 */ /* 0x000ea20000000a00 */
[----:B------:R-:W-:Y:S02]  /*0620*/  FSETP.NEU.AND P0, PT, R12, RZ, PT ;  /* 0x000000ff0c00720b */ /* 0x000fe40003f0d000 */
[----:B------:R-:W-:-:S04]  /*0630*/  FFMA.FTZ R8, R8, R11, R13 ;  /* 0x0000000b08087223 */ /* 0x000fc8000001000d */
[----:B------:R-:W-:Y:S01]  /*0640*/  @!P2 FADD R8, R8, R8 ;  /* 0x000000080808a221 */ /* 0x000fe20000000000 */
[----:B------:R-:W3:Y:S01]  /*0650*/  LDC.64 R10, c[0x0][0x230] ;  /* 0x00008c00ff0a7b82 */ /* 0x000ee20000000a00 */
[C---:B------:R-:W-:Y:S02]  /*0660*/  FSETP.GT.AND P2, PT, R4.reuse, 128, PT ;  /* 0x430000000400780b */ /* 0x040fe40003f44000 */
[----:B------:R-:W-:Y:S02]  /*0670*/  FSETP.GEU.AND P3, PT, R4, -25, PT ;  /* 0xc1c800000400780b */ /* 0x000fe40003f6e000 */
[----:B------:R-:W-:Y:S02]  /*0680*/  FSEL R8, R8, +INF , !P2 ;  /* 0x7f80000008087808 */ /* 0x000fe40005000000 */
[----:B------:R-:W-:Y:S02]  /*0690*/  ISETP.EQ.AND P2, PT, R3, RZ, !P1 ;  /* 0x000000ff0300720c */ /* 0x000fe40004f42270 */
[----:B------:R-:W-:Y:S01]  /*06a0*/  FSEL R13, R8, -1, P3 ;  /* 0xbf800000080d7808 */ /* 0x000fe20001800000 */
[C---:B------:R-:W-:Y:S01]  /*06b0*/  @!P0 FADD R13, R12.reuse, R12 ;  /* 0x0000000c0c0d8221 */ /* 0x040fe20000000000 */
[----:B------:R-:W-:Y:S01]  /*06c0*/  FSETP.GT.AND P0, PT, R12, RZ, PT ;  /* 0x000000ff0c00720b */ /* 0x000fe20003f04000 */
[----:B-1----:R-:W-:-:S03]  /*06d0*/  IMAD.WIDE R14, R0, 0x4, R14 ;  /* 0x00000004000e7825 */ /* 0x002fc600078e020e */
[----:B------:R-:W-:Y:S01]  /*06e0*/  FSEL R13, R12, R13, P0 ;  /* 0x0000000d0c0d7208 */ /* 0x000fe20000000000 */
[----:B--2---:R-:W-:-:S05]  /*06f0*/  IMAD.WIDE R6, R2, 0x4, R6 ;  /* 0x0000000402067825 */ /* 0x004fca00078e0206 */
[----:B------:R1:W-:Y:S04]  /*0700*/  @!P1 STG.E desc[UR6][R6.64], R13 ;  /* 0x0000000d06009986 */ /* 0x0003e8000c101906 */
[----:B------:R1:W-:Y:S01]  /*0710*/  @P2 STG.E desc[UR6][R14.64], R5 ;  /* 0x000000050e002986 */ /* 0x0003e2000c101906 */
[----:B---3--:R-:W-:Y:S01]  /*0720*/  IMAD.WIDE R10, R0, 0x4, R10 ;  /* 0x00000004000a7825 */ /* 0x008fe200078e020a */
[----:B------:R-:W-:Y:S06]  /*0730*/  @!P2 EXIT ;  /* 0x000000000000a94d */ /* 0x000fec0003800000 */
[----:B------:R-:W-:Y:S01]  /*0740*/  STG.E desc[UR6][R10.64], R9 ;  /* 0x000000090a007986 */ /* 0x000fe2000c101906 */
[----:B------:R-:W-:Y:S05]  /*0750*/  EXIT ;  /* 0x000000000000794d */ /* 0x000fea0003800000 */
.L_x_0:
[----:B------:R-:W-:-:S00]  /*0760*/  BRA `(.L_x_0) ;  /* 0xfffffffc00fc7947 */ /* 0x000fc0000383ffff */
[----:B------:R-:W-:-:S00]  /*0770*/  NOP ;  /* 0x0000000000007918 */ /* 0x000fc00000000000 */
        /* <DEDUP_REMOVED lines=8> */
.L_x_1:


//--------------------- .nv.global.init           --------------------------
	.section	.nv.global.init,"aw",@progbits
.nv.global.init:
	.type		_$_str,@object
	.size		_$_str,(.L_0 - _$_str)
_$_str:
        /*0000*/ 	.byte	0x5f, 0x5f, 0x43, 0x55, 0x44, 0x41, 0x5f, 0x46, 0x54, 0x5a, 0x00
.L_0:


//--------------------- .nv.shared.triton_per_fused_elu_native_group_norm_0 --------------------------
	.section	.nv.shared.triton_per_fused_elu_native_group_norm_0,"aw",@nobits
	.sectionflags	@""
	.align	16
	.zero		1024


//--------------------- .nv.constant0.triton_per_fused_elu_native_group_norm_0 --------------------------
	.section	.nv.constant0.triton_per_fused_elu_native_group_norm_0,"a",@progbits
	.sectionflags	@""
	.align	4
.nv.constant0.triton_per_fused_elu_native_group_norm_0:
	.zero		584
